//
// Generated by NVIDIA NVVM Compiler
//
// Compiler Build ID: CL-36424714
// Cuda compilation tools, release 13.0, V13.0.88
// Based on NVVM 20.0.0
//

.version 9.0
.target sm_100
.address_size 64

	// .globl	default_function_kernel

.visible .entry default_function_kernel(
	.param .u64 .ptr .align 1 default_function_kernel_param_0,
	.param .u64 .ptr .align 1 default_function_kernel_param_1
)
.maxntid 48
{
	.reg .pred 	%p<2>;
	.reg .b16 	%rs<4>;
	.reg .b32 	%r<7>;
	.reg .b32 	%f<2>;
	.reg .b64 	%rd<8>;

	ld.param.u64 	%rd1, [default_function_kernel_param_0];
	ld.param.u64 	%rd2, [default_function_kernel_param_1];
	mov.u32 	%r1, %ctaid.x;
	shl.b32 	%r3, %r1, 2;
	mov.u32 	%r2, %tid.x;
	cvt.u16.u32 	%rs1, %r2;
	mul.lo.s16 	%rs2, %rs1, 43;
	shr.u16 	%rs3, %rs2, 9;
	cvt.u32.u16 	%r4, %rs3;
	add.s32 	%r5, %r3, %r4;
	setp.gt.u32 	%p1, %r5, 404;
	@%p1 bra 	$L__BB0_2;
	cvta.to.global.u64 	%rd3, %rd1;
	cvta.to.global.u64 	%rd4, %rd2;
	mad.lo.s32 	%r6, %r1, 48, %r2;
	mul.wide.u32 	%rd5, %r6, 4;
	add.s64 	%rd6, %rd3, %rd5;
	ld.global.nc.f32 	%f1, [%rd6];
	add.s64 	%rd7, %rd4, %rd5;
	st.global.f32 	[%rd7], %f1;
$L__BB0_2:
	ret;

}


// ===== COMPILED SASS (sm_100) =====

	.target	sm_100

	.elftype	@"ET_EXEC"


//--------------------- .note.nv.tkinfo           --------------------------
	.section	.note.nv.tkinfo,"",@"SHT_NOTE"
	.sectionflags	@"SHF_NOTE_NV_TKINFO"
	.tkinfo
        /*0018*/ 	.word	0x00000002
        /*0030*/ 	.string	""
        /*0030*/ 	.string	"ptxas"
        /*0030*/ 	.string	"Cuda compilation tools, release 13.0, V13.0.88"
        /*0030*/ 	.string	"Build cuda_13.0.r13.0/compiler.36424714_0"
        /*0030*/ 	.string	"-arch sm_100 -m 64 "



//--------------------- .note.nv.cuinfo           --------------------------
	.section	.note.nv.cuinfo,"",@"SHT_NOTE"
	.sectionflags	@"SHF_NOTE_NV_CUINFO"
        /*0018*/ 	.short	0x0002
        /*001a*/ 	.short	0x0064
        /*001c*/ 	.short	0x0082
	.zero		2


//--------------------- .nv.info                  --------------------------
	.section	.nv.info,"",@"SHT_CUDA_INFO"
	.align	4


	//----- nvinfo : EIATTR_REGCOUNT
	.align		4
        /*0000*/ 	.byte	0x04, 0x2f
        /*0002*/ 	.short	(.L_1 - .L_0)
	.align		4
.L_0:
        /*0004*/ 	.word	index@(default_function_kernel)
        /*0008*/ 	.word	0x0000000a


	//----- nvinfo : EIATTR_FRAME_SIZE
	.align		4
.L_1:
        /*000c*/ 	.byte	0x04, 0x11
        /*000e*/ 	.short	(.L_3 - .L_2)
	.align		4
.L_2:
        /*0010*/ 	.word	index@(default_function_kernel)
        /*0014*/ 	.word	0x00000000


	//----- nvinfo : EIATTR_MIN_STACK_SIZE
	.align		4
.L_3:
        /*0018*/ 	.byte	0x04, 0x12
        /*001a*/ 	.short	(.L_5 - .L_4)
	.align		4
.L_4:
        /*001c*/ 	.word	index@(default_function_kernel)
        /*0020*/ 	.word	0x00000000
.L_5:


//--------------------- .nv.compat                --------------------------
	.section	.nv.compat,"",@"SHT_CUDA_COMPAT_INFO"
	.align	4
        /*0000*/ 	.byte	0x02, 0x09, 0x00, 0x00, 0x02, 0x02, 0x01, 0x00, 0x02, 0x05, 0x05, 0x00, 0x03, 0x07, 0x01, 0x01
        /*0010*/ 	.byte	0x02, 0x03, 0x00, 0x00, 0x02, 0x06, 0x01, 0x00, 0x04, 0x0b, 0x08, 0x00, 0x09, 0x00, 0x00, 0x00
        /*0020*/ 	.byte	0x00, 0x00, 0x00, 0x00


//--------------------- .nv.info.default_function_kernel --------------------------
	.section	.nv.info.default_function_kernel,"",@"SHT_CUDA_INFO"
	.sectionflags	@""
	.align	4


	//----- nvinfo : EIATTR_CUDA_API_VERSION
	.align		4
        /*0000*/ 	.byte	0x04, 0x37
        /*0002*/ 	.short	(.L_7 - .L_6)
.L_6:
        /*0004*/ 	.word	0x00000082


	//----- nvinfo : EIATTR_KPARAM_INFO
	.align		4
.L_7:
        /*0008*/ 	.byte	0x04, 0x17
        /*000a*/ 	.short	(.L_9 - .L_8)
.L_8:
        /*000c*/ 	.word	0x00000000
        /*0010*/ 	.short	0x0001
        /*0012*/ 	.short	0x0008
        /*0014*/ 	.byte	0x00, 0xf5, 0x21, 0x00


	//----- nvinfo : EIATTR_KPARAM_INFO
	.align		4
.L_9:
        /*0018*/ 	.byte	0x04, 0x17
        /*001a*/ 	.short	(.L_11 - .L_10)
.L_10:
        /*001c*/ 	.word	0x00000000
        /*0020*/ 	.short	0x0000
        /*0022*/ 	.short	0x0000
        /*0024*/ 	.byte	0x00, 0xf5, 0x21, 0x00


	//----- nvinfo : EIATTR_SPARSE_MMA_MASK
	.align		4
.L_11:
        /*0028*/ 	.byte	0x03, 0x50
        /*002a*/ 	.short	0x0000


	//----- nvinfo : EIATTR_MAXREG_COUNT
	.align		4
        /*002c*/ 	.byte	0x03, 0x1b
        /*002e*/ 	.short	0x00ff


	//----- nvinfo : EIATTR_MERCURY_ISA_VERSION
	.align		4
        /*0030*/ 	.byte	0x03, 0x5f
        /*0032*/ 	.short	0x0101


	//----- nvinfo : EIATTR_VRC_CTA_INIT_COUNT
	.align		4
        /*0034*/ 	.byte	0x02, 0x4a
	.zero		1
	.zero		1


	//----- nvinfo : EIATTR_EXIT_INSTR_OFFSETS
	.align		4
        /*0038*/ 	.byte	0x04, 0x1c
        /*003a*/ 	.short	(.L_13 - .L_12)


	//   ....[0]....
.L_12:
        /*003c*/ 	.word	0x000000a0


	//   ....[1]....
        /*0040*/ 	.word	0x00000130


	//----- nvinfo : EIATTR_MAX_THREADS
	.align		4
.L_13:
        /*0044*/ 	.byte	0x04, 0x05
        /*0046*/ 	.short	(.L_15 - .L_14)
.L_14:
        /*0048*/ 	.word	0x00000030
        /*004c*/ 	.word	0x00000001
        /*0050*/ 	.word	0x00000001


	//----- nvinfo : EIATTR_CBANK_PARAM_SIZE
	.align		4
.L_15:
        /*0054*/ 	.byte	0x03, 0x19
        /*0056*/ 	.short	0x0010


	//----- nvinfo : EIATTR_PARAM_CBANK
	.align		4
        /*0058*/ 	.byte	0x04, 0x0a
        /*005a*/ 	.short	(.L_17 - .L_16)
	.align		4
.L_16:
        /*005c*/ 	.word	index@(.nv.constant0.default_function_kernel)
        /*0060*/ 	.short	0x0380
        /*0062*/ 	.short	0x0010


	//----- nvinfo : EIATTR_SW_WAR
	.align		4
.L_17:
        /*0064*/ 	.byte	0x04, 0x36
        /*0066*/ 	.short	(.L_19 - .L_18)
.L_18:
        /*0068*/ 	.word	0x00000008
.L_19:


//--------------------- .nv.callgraph             --------------------------
	.section	.nv.callgraph,"",@"SHT_CUDA_CALLGRAPH"
	.align	4
	.sectionentsize	8
	.align		4
        /*0000*/ 	.word	0x00000000
	.align		4
        /*0004*/ 	.word	0xffffffff
	.align		4
        /*0008*/ 	.word	0x00000000
	.align		4
        /*000c*/ 	.word	0xfffffffe
	.align		4
        /*0010*/ 	.word	0x00000000
	.align		4
        /*0014*/ 	.word	0xfffffffd
	.align		4
        /*0018*/ 	.word	0x00000000
	.align		4
        /*001c*/ 	.word	0xfffffffc


//--------------------- .text.default_function_kernel --------------------------
	.section	.text.default_function_kernel,"ax",@progbits
	.align	128
        .global         default_function_kernel
        .type           default_function_kernel,@function
        .size           default_function_kernel,(.L_x_1 - default_function_kernel)
        .other          default_function_kernel,@"STO_CUDA_ENTRY STV_DEFAULT"
default_function_kernel:
.text.default_function_kernel:
[----:B------:R-:W-:Y:S01]  /*0000*/  LDC R1, c[0x0][0x37c] ;  /* 0x0000df00ff017b82 */ /* 0x000fe20000000800 */
[----:B------:R-:W0:Y:S01]  /*0010*/  S2R R4, SR_TID.X ;  /* 0x0000000000047919 */ /* 0x000e220000002100 */
[----:B------:R-:W1:Y:S01]  /*0020*/  S2R R7, SR_CTAID.X ;  /* 0x0000000000077919 */ /* 0x000e620000002500 */
[----:B0-----:R-:W-:-:S05]  /*0030*/  PRMT R0, R4, 0x9910, RZ ;  /* 0x0000991004007816 */ /* 0x001fca00000000ff */
[----:B------:R-:W-:-:S05]  /*0040*/  IMAD R0, R0, 0x2b, RZ ;  /* 0x0000002b00007824 */ /* 0x000fca00078e02ff */
[----:B------:R-:W-:-:S04]  /*0050*/  LOP3.LUT R0, R0, 0xffff, RZ, 0xc0, !PT ;  /* 0x0000ffff00007812 */ /* 0x000fc800078ec0ff */
[----:B------:R-:W-:-:S04]  /*0060*/  SHF.R.U32.HI R0, RZ, 0x9, R0 ;  /* 0x00000009ff007819 */ /* 0x000fc80000011600 */
[----:B------:R-:W-:-:S04]  /*0070*/  LOP3.LUT R0, R0, 0xffff, RZ, 0xc0, !PT ;  /* 0x0000ffff00007812 */ /* 0x000fc800078ec0ff */
[----:B-1----:R-:W-:-:S04]  /*0080*/  LEA R0, R7, R0, 0x2 ;  /* 0x0000000007007211 */ /* 0x002fc800078e10ff */
[----:B------:R-:W-:-:S13]  /*0090*/  ISETP.GT.U32.AND P0, PT, R0, 0x194, PT ;  /* 0x000001940000780c */ /* 0x000fda0003f04070 */
[----:B------:R-:W-:Y:S05]  /*00a0*/  @P0 EXIT ;  /* 0x000000000000094d */ /* 0x000fea0003800000 */
[----:B------:R-:W0:Y:S01]  /*00b0*/  LDC.64 R2, c[0x0][0x380] ;  /* 0x0000e000ff027b82 */ /* 0x000e220000000a00 */
[----:B------:R-:W1:Y:S01]  /*00c0*/  LDCU.64 UR4, c[0x0][0x358] ;  /* 0x00006b00ff0477ac */ /* 0x000e620008000a00 */
[----:B------:R-:W-:-:S06]  /*00d0*/  IMAD R7, R7, 0x30, R4 ;  /* 0x0000003007077824 */ /* 0x000fcc00078e0204 */
[----:B------:R-:W2:Y:S01]  /*00e0*/  LDC.64 R4, c[0x0][0x388] ;  /* 0x0000e200ff047b82 */ /* 0x000ea20000000a00 */
[----:B0-----:R-:W-:-:S06]  /*00f0*/  IMAD.WIDE.U32 R2, R7, 0x4, R2 ;  /* 0x0000000407027825 */ /* 0x001fcc00078e0002 */
[----:B-1----:R-:W3:Y:S01]  /*0100*/  LDG.E.CONSTANT R3, desc[UR4][R2.64] ;  /* 0x0000000402037981 */ /* 0x002ee2000c1e9900 */
[----:B--2---:R-:W-:-:S05]  /*0110*/  IMAD.WIDE.U32 R4, R7, 0x4, R4 ;  /* 0x0000000407047825 */ /* 0x004fca00078e0004 */
[----:B---3--:R-:W-:Y:S01]  /*0120*/  STG.E desc[UR4][R4.64], R3 ;  /* 0x0000000304007986 */ /* 0x008fe2000c101904 */
[----:B------:R-:W-:Y:S05]  /*0130*/  EXIT ;  /* 0x000000000000794d */ /* 0x000fea0003800000 */
.L_x_0:
[----:B------:R-:W-:-:S00]  /*0140*/  BRA `(.L_x_0) ;  /* 0xfffffffc00fc7947 */ /* 0x000fc0000383ffff */
[----:B------:R-:W-:-:S00]  /*0150*/  NOP ;  /* 0x0000000000007918 */ /* 0x000fc00000000000 */
        /* <DEDUP_REMOVED lines=10> */
.L_x_1:


//--------------------- .nv.shared.reserved.0     --------------------------
	.section	.nv.shared.reserved.0,"aw",@nobits
	.weak		__nv_reservedSMEM_offset_0_alias
	.size		__nv_reservedSMEM_offset_0_alias, 0, 64
	.other		__nv_reservedSMEM_offset_0_alias,@"STO_CUDA_RESERVED_SHARED STV_DEFAULT"
__nv_reservedSMEM_offset_0_alias:
	.zero		0
	.zero		64


//--------------------- .nv.constant0.default_function_kernel --------------------------
	.section	.nv.constant0.default_function_kernel,"a",@progbits
	.sectionflags	@""
	.align	4
.nv.constant0.default_function_kernel:
	.zero		912


//--------------------- SYMBOLS --------------------------

	.type		.nv.reservedSmem.offset0,@object
	.size		.nv.reservedSmem.offset0,0x4
